	.headerflags	@"EF_CUDA_TEXMODE_UNIFIED EF_CUDA_64BIT_ADDRESS EF_CUDA_ACCELERATORS EF_CUDA_SM90 EF_CUDA_VIRTUAL_SM(EF_CUDA_SM90)"
	.elftype	@"ET_EXEC"


//--------------------- .nv.info                  --------------------------
	.section	.nv.info,"",@"SHT_CUDA_INFO"
	.align	4


	//----- nvinfo : EIATTR_REGCOUNT
	.align		4
        /*0000*/ 	.byte	0x04, 0x2f
        /*0002*/ 	.short	(.L_1 - .L_0)
	.align		4
.L_0:
        /*0004*/ 	.word	index@(triton_poi_fused_mul_1)
        /*0008*/ 	.word	0x0000000c


	//----- nvinfo : EIATTR_MIN_STACK_SIZE
	.align		4
.L_1:
        /*000c*/ 	.byte	0x04, 0x12
        /*000e*/ 	.short	(.L_3 - .L_2)
	.align		4
.L_2:
        /*0010*/ 	.word	index@(triton_poi_fused_mul_1)
        /*0014*/ 	.word	0x00000000


	//----- nvinfo : EIATTR_FRAME_SIZE
	.align		4
.L_3:
        /*0018*/ 	.byte	0x04, 0x11
        /*001a*/ 	.short	(.L_5 - .L_4)
	.align		4
.L_4:
        /*001c*/ 	.word	index@(triton_poi_fused_mul_1)
        /*0020*/ 	.word	0x00000000


	//----- nvinfo : EIATTR_MIN_STACK_SIZE
	.align		4
.L_5:
        /*0024*/ 	.byte	0x04, 0x12
        /*0026*/ 	.short	(.L_7 - .L_6)
	.align		4
.L_6:
        /*0028*/ 	.word	index@(triton_poi_fused_mul_1)
        /*002c*/ 	.word	0x00000000
.L_7:


//--------------------- .nv.info.triton_poi_fused_mul_1 --------------------------
	.section	.nv.info.triton_poi_fused_mul_1,"",@"SHT_CUDA_INFO"
	.sectionflags	@""
	.align	4


	//----- nvinfo : EIATTR_CUDA_API_VERSION
	.align		4
        /*0000*/ 	.byte	0x04, 0x37
        /*0002*/ 	.short	(.L_9 - .L_8)
.L_8:
        /*0004*/ 	.word	0x0000007c


	//----- nvinfo : EIATTR_KPARAM_INFO
	.align		4
.L_9:
        /*0008*/ 	.byte	0x04, 0x17
        /*000a*/ 	.short	(.L_11 - .L_10)
.L_10:
        /*000c*/ 	.word	0x00000000
        /*0010*/ 	.short	0x0003
        /*0012*/ 	.short	0x0018
        /*0014*/ 	.byte	0x00, 0xf0, 0x11, 0x00


	//----- nvinfo : EIATTR_KPARAM_INFO
	.align		4
.L_11:
        /*0018*/ 	.byte	0x04, 0x17
        /*001a*/ 	.short	(.L_13 - .L_12)
.L_12:
        /*001c*/ 	.word	0x00000000
        /*0020*/ 	.short	0x0002
        /*0022*/ 	.short	0x0010
        /*0024*/ 	.byte	0x00, 0xf4, 0x21, 0x00


	//----- nvinfo : EIATTR_KPARAM_INFO
	.align		4
.L_13:
        /*0028*/ 	.byte	0x04, 0x17
        /*002a*/ 	.short	(.L_15 - .L_14)
.L_14:
        /*002c*/ 	.word	0x00000000
        /*0030*/ 	.short	0x0001
        /*0032*/ 	.short	0x0008
        /*0034*/ 	.byte	0x00, 0xf4, 0x21, 0x00


	//----- nvinfo : EIATTR_KPARAM_INFO
	.align		4
.L_15:
        /*0038*/ 	.byte	0x04, 0x17
        /*003a*/ 	.short	(.L_17 - .L_16)
.L_16:
        /*003c*/ 	.word	0x00000000
        /*0040*/ 	.short	0x0000
        /*0042*/ 	.short	0x0000
        /*0044*/ 	.byte	0x00, 0xf4, 0x21, 0x00


	//----- nvinfo : EIATTR_SPARSE_MMA_MASK
	.align		4
.L_17:
        /*0048*/ 	.byte	0x03, 0x50
        /*004a*/ 	.short	0x0000


	//----- nvinfo : EIATTR_MAXREG_COUNT
	.align		4
        /*004c*/ 	.byte	0x03, 0x1b
        /*004e*/ 	.short	0x00ff


	//----- nvinfo : EIATTR_EXIT_INSTR_OFFSETS
	.align		4
        /*0050*/ 	.byte	0x04, 0x1c
        /*0052*/ 	.short	(.L_19 - .L_18)


	//   ....[0]....
.L_18:
        /*0054*/ 	.word	0x00000320


	//   ....[1]....
        /*0058*/ 	.word	0x00000340


	//----- nvinfo : EIATTR_REQNTID
	.align		4
.L_19:
        /*005c*/ 	.byte	0x04, 0x10
        /*005e*/ 	.short	(.L_21 - .L_20)
.L_20:
        /*0060*/ 	.word	0x00000080
        /*0064*/ 	.word	0x00000001
        /*0068*/ 	.word	0x00000001


	//----- nvinfo : EIATTR_CBANK_PARAM_SIZE
	.align		4
.L_21:
        /*006c*/ 	.byte	0x03, 0x19
        /*006e*/ 	.short	0x001c


	//----- nvinfo : EIATTR_PARAM_CBANK
	.align		4
        /*0070*/ 	.byte	0x04, 0x0a
        /*0072*/ 	.short	(.L_23 - .L_22)
	.align		4
.L_22:
        /*0074*/ 	.word	index@(.nv.constant0.triton_poi_fused_mul_1)
        /*0078*/ 	.short	0x0210
        /*007a*/ 	.short	0x001c


	//----- nvinfo : EIATTR_SW_WAR
	.align		4
.L_23:
        /*007c*/ 	.byte	0x04, 0x36
        /*007e*/ 	.short	(.L_25 - .L_24)
.L_24:
        /*0080*/ 	.word	0x00000008
.L_25:


//--------------------- .nv.callgraph             --------------------------
	.section	.nv.callgraph,"",@"SHT_CUDA_CALLGRAPH"
	.align	4
	.sectionentsize	8
	.align		4
        /*0000*/ 	.word	0x00000000
	.align		4
        /*0004*/ 	.word	0xffffffff
	.align		4
        /*0008*/ 	.word	0x00000000
	.align		4
        /*000c*/ 	.word	0xfffffffe
	.align		4
        /*0010*/ 	.word	0x00000000
	.align		4
        /*0014*/ 	.word	0xfffffffd
	.align		4
        /*0018*/ 	.word	0x00000000
	.align		4
        /*001c*/ 	.word	0xfffffffc


//--------------------- .text.triton_poi_fused_mul_1 --------------------------
	.section	.text.triton_poi_fused_mul_1,"ax",@progbits
	.align	128
        .global         triton_poi_fused_mul_1
        .type           triton_poi_fused_mul_1,@function
        .size           triton_poi_fused_mul_1,(.L_x_1 - triton_poi_fused_mul_1)
        .other          triton_poi_fused_mul_1,@"STO_CUDA_ENTRY STV_DEFAULT"
triton_poi_fused_mul_1:
.text.triton_poi_fused_mul_1:
[----:B------:R-:W0:Y:S02]  /*0000*/  LDC R1, c[0x0][0x28] ;  /* 0x00000a00ff017b82 */ /* 0x000e240000000800 */
[----:B------:R-:W1:Y:S01]  /*0010*/  S2R R0, SR_TID.X ;  /* 0x0000000000007919 */ /* 0x000e620000002100 */
[----:B------:R-:W2:Y:S01]  /*0020*/  LDC.64 R4, c[0x0][0x210] ;  /* 0x00008400ff047b82 */ /* 0x000ea20000000a00 */
[----:B------:R-:W-:Y:S01]  /*0030*/  CS2R R8, SRZ ;  /* 0x0000000000087805 */ /* 0x000fe2000001ff00 */
[----:B------:R-:W-:Y:S01]  /*0040*/  ULDC.64 UR4, c[0x0][0x208] ;  /* 0x0000820000047ab9 */ /* 0x000fe20000000a00 */
[----:B------:R-:W3:Y:S01]  /*0050*/  S2R R7, SR_CTAID.X ;  /* 0x0000000000077919 */ /* 0x000ee20000002500 */
[----:B-1----:R-:W-:Y:S02]  /*0060*/  SHF.L.U32 R0, R0, 0x1, RZ ;  /* 0x0000000100007819 */ /* 0x002fe400000006ff */
[----:B---3--:R-:W-:Y:S02]  /*0070*/  SHF.R.S32.HI R3, RZ, 0x17, R7 ;  /* 0x00000017ff037819 */ /* 0x008fe40000011407 */
[----:B------:R-:W-:Y:S02]  /*0080*/  LOP3.LUT R0, R0, 0xfe, RZ, 0xc0, !PT ;  /* 0x000000fe00007812 */ /* 0x000fe400078ec0ff */
[----:B------:R-:W-:-:S02]  /*0090*/  SGXT R3, R3, 0x1 ;  /* 0x000000010303781a */ /* 0x000fc40000000200 */
[----:B------:R-:W-:Y:S02]  /*00a0*/  LEA R0, R7, R0, 0x8 ;  /* 0x0000000007007211 */ /* 0x000fe400078e40ff */
[----:B------:R-:W1:Y:S02]  /*00b0*/  LDC.64 R6, c[0x0][0x218] ;  /* 0x00008600ff067b82 */ /* 0x000e640000000a00 */
[----:B------:R-:W-:Y:S02]  /*00c0*/  LEA.HI R3, R3, R0, RZ, 0x4 ;  /* 0x0000000003037211 */ /* 0x000fe400078f20ff */
[----:B------:R-:W-:Y:S02]  /*00d0*/  ISETP.GE.AND P0, PT, R0, 0x100, PT ;  /* 0x000001000000780c */ /* 0x000fe40003f06270 */
[----:B------:R-:W-:-:S05]  /*00e0*/  SHF.R.S32.HI R3, RZ, 0x4, R3 ;  /* 0x00000004ff037819 */ /* 0x000fca0000011403 */
[----:B--2---:R-:W-:-:S06]  /*00f0*/  IMAD.WIDE R4, R3, 0x4, R4 ;  /* 0x0000000403047825 */ /* 0x004fcc00078e0204 */
[----:B------:R-:W2:Y:S04]  /*0100*/  @!P0 LDG.E.EL R8, desc[UR4][R4.64] ;  /* 0x0000000404088981 */ /* 0x000ea8000c2e1900 */
[----:B------:R-:W3:Y:S01]  /*0110*/  @!P0 LDG.E.EL R9, desc[UR4][R4.64] ;  /* 0x0000000404098981 */ /* 0x000ee2000c2e1900 */
[----:B------:R-:W-:Y:S01]  /*0120*/  CS2R R2, SRZ ;  /* 0x0000000000027805 */ /* 0x000fe2000001ff00 */
[----:B-1----:R-:W-:-:S05]  /*0130*/  IMAD.WIDE R6, R0, 0x4, R6 ;  /* 0x0000000400067825 */ /* 0x002fca00078e0206 */
[----:B------:R1:W4:Y:S01]  /*0140*/  @!P0 LDG.E.64 R2, desc[UR4][R6.64] ;  /* 0x0000000406028981 */ /* 0x000322000c1e1b00 */
[----:B--2---:R-:W-:Y:S01]  /*0150*/  FADD R8, RZ, -R8 ;  /* 0x80000008ff087221 */ /* 0x004fe20000000000 */
[----:B---3--:R-:W-:-:S03]  /*0160*/  FADD R9, RZ, -R9 ;  /* 0x80000009ff097221 */ /* 0x008fc60000000000 */
[----:B------:R-:W-:Y:S01]  /*0170*/  FMUL R8, R8, 1.4426950216293334961 ;  /* 0x3fb8aa3b08087820 */ /* 0x000fe20000400000 */
[----:B------:R-:W-:-:S04]  /*0180*/  FMUL R9, R9, 1.4426950216293334961 ;  /* 0x3fb8aa3b09097820 */ /* 0x000fc80000400000 */
[----:B------:R-:W-:Y:S02]  /*0190*/  FSETP.GEU.AND P1, PT, R8, -126, PT ;  /* 0xc2fc00000800780b */ /* 0x000fe40003f2e000 */
[----:B------:R-:W-:-:S11]  /*01a0*/  FSETP.GEU.AND P2, PT, R9, -126, PT ;  /* 0xc2fc00000900780b */ /* 0x000fd60003f4e000 */
[----:B------:R-:W-:Y:S02]  /*01b0*/  @!P1 FMUL R8, R8, 0.5 ;  /* 0x3f00000008089820 */ /* 0x000fe40000400000 */
[----:B------:R-:W-:Y:S02]  /*01c0*/  @!P2 FMUL R9, R9, 0.5 ;  /* 0x3f0000000909a820 */ /* 0x000fe40000400000 */
[----:B------:R2:W3:Y:S08]  /*01d0*/  MUFU.EX2 R4, R8 ;  /* 0x0000000800047308 */ /* 0x0004f00000000800 */
[----:B------:R-:W5:Y:S01]  /*01e0*/  MUFU.EX2 R5, R9 ;  /* 0x0000000900057308 */ /* 0x000f620000000800 */
[----:B--2---:R-:W-:Y:S01]  /*01f0*/  HFMA2.MMA R8, -RZ, RZ, 1.625, 0 ;  /* 0x3e800000ff087435 */ /* 0x004fe200000001ff */
[----:B---3--:R-:W-:-:S04]  /*0200*/  @!P1 FMUL R4, R4, R4 ;  /* 0x0000000404049220 */ /* 0x008fc80000400000 */
[----:B-1----:R-:W-:Y:S01]  /*0210*/  FADD R6, R4, 1 ;  /* 0x3f80000004067421 */ /* 0x002fe20000000000 */
[----:B-----5:R-:W-:-:S04]  /*0220*/  @!P2 FMUL R5, R5, R5 ;  /* 0x000000050505a220 */ /* 0x020fc80000400000 */
[----:B------:R-:W-:Y:S01]  /*0230*/  FSETP.GT.AND P1, PT, R6, 8.50705917302346158658e+37, PT ;  /* 0x7e8000000600780b */ /* 0x000fe20003f24000 */
[----:B------:R-:W-:-:S03]  /*0240*/  FADD R7, R5, 1 ;  /* 0x3f80000005077421 */ /* 0x000fc60000000000 */
[----:B------:R-:W-:Y:S01]  /*0250*/  FSEL R9, R8, 1, P1 ;  /* 0x3f80000008097808 */ /* 0x000fe20000800000 */
[----:B------:R-:W1:Y:S01]  /*0260*/  LDC.64 R4, c[0x0][0x220] ;  /* 0x00008800ff047b82 */ /* 0x000e620000000a00 */
[----:B------:R-:W-:-:S04]  /*0270*/  FSETP.GT.AND P2, PT, R7, 8.50705917302346158658e+37, PT ;  /* 0x7e8000000700780b */ /* 0x000fc80003f44000 */
[----:B------:R-:W-:-:S03]  /*0280*/  FSEL R8, R8, 1, P2 ;  /* 0x3f80000008087808 */ /* 0x000fc60001000000 */
[----:B------:R-:W-:-:S06]  /*0290*/  @P1 FMUL R6, R6, 0.25 ;  /* 0x3e80000006061820 */ /* 0x000fcc0000400000 */
[----:B------:R-:W2:Y:S01]  /*02a0*/  MUFU.RCP R6, R6 ;  /* 0x0000000600067308 */ /* 0x000ea20000001000 */
[----:B------:R-:W-:-:S07]  /*02b0*/  @P2 FMUL R7, R7, 0.25 ;  /* 0x3e80000007072820 */ /* 0x000fce0000400000 */
[----:B------:R-:W3:Y:S01]  /*02c0*/  MUFU.RCP R7, R7 ;  /* 0x0000000700077308 */ /* 0x000ee20000001000 */
[----:B-1----:R-:W-:-:S04]  /*02d0*/  IMAD.WIDE R4, R0, 0x4, R4 ;  /* 0x0000000400047825 */ /* 0x002fc800078e0204 */
[----:B--2---:R-:W-:-:S04]  /*02e0*/  FMUL R9, R6, R9 ;  /* 0x0000000906097220 */ /* 0x004fc80000400000 */
[----:B----4-:R-:W-:Y:S01]  /*02f0*/  FMUL R2, R9, R2 ;  /* 0x0000000209027220 */ /* 0x010fe20000400000 */
[----:B---3--:R-:W-:-:S04]  /*0300*/  FMUL R8, R7, R8 ;  /* 0x0000000807087220 */ /* 0x008fc80000400000 */
[----:B------:R-:W-:Y:S01]  /*0310*/  FMUL R3, R8, R3 ;  /* 0x0000000308037220 */ /* 0x000fe20000400000 */
[----:B------:R-:W-:Y:S06]  /*0320*/  @P0 EXIT ;  /* 0x000000000000094d */ /* 0x000fec0003800000 */
[----:B------:R-:W-:Y:S01]  /*0330*/  STG.E.64 desc[UR4][R4.64], R2 ;  /* 0x0000000204007986 */ /* 0x000fe2000c101b04 */
[----:B------:R-:W-:Y:S05]  /*0340*/  EXIT ;  /* 0x000000000000794d */ /* 0x000fea0003800000 */
.L_x_0:
[----:B------:R-:W-:-:S00]  /*0350*/  BRA `(.L_x_0) ;  /* 0xfffffffc00fc7947 */ /* 0x000fc0000383ffff */
[----:B------:R-:W-:-:S00]  /*0360*/  NOP ;  /* 0x0000000000007918 */ /* 0x000fc00000000000 */
        /* <DEDUP_REMOVED lines=9> */
.L_x_1:


//--------------------- .nv.constant0.triton_poi_fused_mul_1 --------------------------
	.section	.nv.constant0.triton_poi_fused_mul_1,"a",@progbits
	.sectionflags	@""
	.align	4
.nv.constant0.triton_poi_fused_mul_1:
	.zero		556
